//
// Generated by NVIDIA NVVM Compiler
//
// Compiler Build ID: CL-36424714
// Cuda compilation tools, release 13.0, V13.0.88
// Based on NVVM 20.0.0
//

.version 9.0
.target sm_100
.address_size 64

	// .globl	_Z8multiplyiiPi

.visible .entry _Z8multiplyiiPi(
	.param .u32 _Z8multiplyiiPi_param_0,
	.param .u32 _Z8multiplyiiPi_param_1,
	.param .u64 .ptr .align 1 _Z8multiplyiiPi_param_2
)
{
	.reg .b32 	%r<4>;
	.reg .b64 	%rd<3>;

	ld.param.u32 	%r1, [_Z8multiplyiiPi_param_0];
	ld.param.u32 	%r2, [_Z8multiplyiiPi_param_1];
	ld.param.u64 	%rd1, [_Z8multiplyiiPi_param_2];
	cvta.to.global.u64 	%rd2, %rd1;
	mul.lo.s32 	%r3, %r2, %r1;
	st.global.u32 	[%rd2], %r3;
	ret;

}


// ===== COMPILED SASS (sm_100) =====

	.target	sm_100

	.elftype	@"ET_EXEC"


//--------------------- .note.nv.tkinfo           --------------------------
	.section	.note.nv.tkinfo,"",@"SHT_NOTE"
	.sectionflags	@"SHF_NOTE_NV_TKINFO"
	.tkinfo
        /*0018*/ 	.word	0x00000002
        /*0030*/ 	.string	""
        /*0030*/ 	.string	"ptxas"
        /*0030*/ 	.string	"Cuda compilation tools, release 13.0, V13.0.88"
        /*0030*/ 	.string	"Build cuda_13.0.r13.0/compiler.36424714_0"
        /*0030*/ 	.string	"-arch sm_100 -m 64 "



//--------------------- .note.nv.cuinfo           --------------------------
	.section	.note.nv.cuinfo,"",@"SHT_NOTE"
	.sectionflags	@"SHF_NOTE_NV_CUINFO"
        /*0018*/ 	.short	0x0002
        /*001a*/ 	.short	0x0064
        /*001c*/ 	.short	0x0082
	.zero		2


//--------------------- .nv.info                  --------------------------
	.section	.nv.info,"",@"SHT_CUDA_INFO"
	.align	4


	//----- nvinfo : EIATTR_REGCOUNT
	.align		4
        /*0000*/ 	.byte	0x04, 0x2f
        /*0002*/ 	.short	(.L_1 - .L_0)
	.align		4
.L_0:
        /*0004*/ 	.word	index@(_Z8multiplyiiPi)
        /*0008*/ 	.word	0x00000008


	//----- nvinfo : EIATTR_FRAME_SIZE
	.align		4
.L_1:
        /*000c*/ 	.byte	0x04, 0x11
        /*000e*/ 	.short	(.L_3 - .L_2)
	.align		4
.L_2:
        /*0010*/ 	.word	index@(_Z8multiplyiiPi)
        /*0014*/ 	.word	0x00000000


	//----- nvinfo : EIATTR_MIN_STACK_SIZE
	.align		4
.L_3:
        /*0018*/ 	.byte	0x04, 0x12
        /*001a*/ 	.short	(.L_5 - .L_4)
	.align		4
.L_4:
        /*001c*/ 	.word	index@(_Z8multiplyiiPi)
        /*0020*/ 	.word	0x00000000
.L_5:


//--------------------- .nv.compat                --------------------------
	.section	.nv.compat,"",@"SHT_CUDA_COMPAT_INFO"
	.align	4
        /*0000*/ 	.byte	0x02, 0x09, 0x00, 0x00, 0x02, 0x02, 0x01, 0x00, 0x02, 0x05, 0x05, 0x00, 0x03, 0x07, 0x01, 0x01
        /*0010*/ 	.byte	0x02, 0x03, 0x00, 0x00, 0x02, 0x06, 0x01, 0x00, 0x04, 0x0b, 0x08, 0x00, 0x09, 0x00, 0x00, 0x00
        /*0020*/ 	.byte	0x00, 0x00, 0x00, 0x00


//--------------------- .nv.info._Z8multiplyiiPi  --------------------------
	.section	.nv.info._Z8multiplyiiPi,"",@"SHT_CUDA_INFO"
	.sectionflags	@""
	.align	4


	//----- nvinfo : EIATTR_CUDA_API_VERSION
	.align		4
        /*0000*/ 	.byte	0x04, 0x37
        /*0002*/ 	.short	(.L_7 - .L_6)
.L_6:
        /*0004*/ 	.word	0x00000082


	//----- nvinfo : EIATTR_KPARAM_INFO
	.align		4
.L_7:
        /*0008*/ 	.byte	0x04, 0x17
        /*000a*/ 	.short	(.L_9 - .L_8)
.L_8:
        /*000c*/ 	.word	0x00000000
        /*0010*/ 	.short	0x0002
        /*0012*/ 	.short	0x0008
        /*0014*/ 	.byte	0x00, 0xf5, 0x21, 0x00


	//----- nvinfo : EIATTR_KPARAM_INFO
	.align		4
.L_9:
        /*0018*/ 	.byte	0x04, 0x17
        /*001a*/ 	.short	(.L_11 - .L_10)
.L_10:
        /*001c*/ 	.word	0x00000000
        /*0020*/ 	.short	0x0001
        /*0022*/ 	.short	0x0004
        /*0024*/ 	.byte	0x00, 0xf0, 0x11, 0x00


	//----- nvinfo : EIATTR_KPARAM_INFO
	.align		4
.L_11:
        /*0028*/ 	.byte	0x04, 0x17
        /*002a*/ 	.short	(.L_13 - .L_12)
.L_12:
        /*002c*/ 	.word	0x00000000
        /*0030*/ 	.short	0x0000
        /*0032*/ 	.short	0x0000
        /*0034*/ 	.byte	0x00, 0xf0, 0x11, 0x00


	//----- nvinfo : EIATTR_SPARSE_MMA_MASK
	.align		4
.L_13:
        /*0038*/ 	.byte	0x03, 0x50
        /*003a*/ 	.short	0x0000


	//----- nvinfo : EIATTR_MAXREG_COUNT
	.align		4
        /*003c*/ 	.byte	0x03, 0x1b
        /*003e*/ 	.short	0x00ff


	//----- nvinfo : EIATTR_MERCURY_ISA_VERSION
	.align		4
        /*0040*/ 	.byte	0x03, 0x5f
        /*0042*/ 	.short	0x0101


	//----- nvinfo : EIATTR_VRC_CTA_INIT_COUNT
	.align		4
        /*0044*/ 	.byte	0x02, 0x4a
	.zero		1
	.zero		1


	//----- nvinfo : EIATTR_EXIT_INSTR_OFFSETS
	.align		4
        /*0048*/ 	.byte	0x04, 0x1c
        /*004a*/ 	.short	(.L_15 - .L_14)


	//   ....[0]....
.L_14:
        /*004c*/ 	.word	0x00000060


	//----- nvinfo : EIATTR_CBANK_PARAM_SIZE
	.align		4
.L_15:
        /*0050*/ 	.byte	0x03, 0x19
        /*0052*/ 	.short	0x0010


	//----- nvinfo : EIATTR_PARAM_CBANK
	.align		4
        /*0054*/ 	.byte	0x04, 0x0a
        /*0056*/ 	.short	(.L_17 - .L_16)
	.align		4
.L_16:
        /*0058*/ 	.word	index@(.nv.constant0._Z8multiplyiiPi)
        /*005c*/ 	.short	0x0380
        /*005e*/ 	.short	0x0010


	//----- nvinfo : EIATTR_SW_WAR
	.align		4
.L_17:
        /*0060*/ 	.byte	0x04, 0x36
        /*0062*/ 	.short	(.L_19 - .L_18)
.L_18:
        /*0064*/ 	.word	0x00000008
.L_19:


//--------------------- .nv.callgraph             --------------------------
	.section	.nv.callgraph,"",@"SHT_CUDA_CALLGRAPH"
	.align	4
	.sectionentsize	8
	.align		4
        /*0000*/ 	.word	0x00000000
	.align		4
        /*0004*/ 	.word	0xffffffff
	.align		4
        /*0008*/ 	.word	0x00000000
	.align		4
        /*000c*/ 	.word	0xfffffffe
	.align		4
        /*0010*/ 	.word	0x00000000
	.align		4
        /*0014*/ 	.word	0xfffffffd
	.align		4
        /*0018*/ 	.word	0x00000000
	.align		4
        /*001c*/ 	.word	0xfffffffc


//--------------------- .text._Z8multiplyiiPi     --------------------------
	.section	.text._Z8multiplyiiPi,"ax",@progbits
	.align	128
        .global         _Z8multiplyiiPi
        .type           _Z8multiplyiiPi,@function
        .size           _Z8multiplyiiPi,(.L_x_1 - _Z8multiplyiiPi)
        .other          _Z8multiplyiiPi,@"STO_CUDA_ENTRY STV_DEFAULT"
_Z8multiplyiiPi:
.text._Z8multiplyiiPi:
[----:B------:R-:W-:Y:S08]  /*0000*/  LDC R1, c[0x0][0x37c] ;  /* 0x0000df00ff017b82 */ /* 0x000ff00000000800 */
[----:B------:R-:W0:Y:S01]  /*0010*/  LDC.64 R4, c[0x0][0x380] ;  /* 0x0000e000ff047b82 */ /* 0x000e220000000a00 */
[----:B------:R-:W1:Y:S07]  /*0020*/  LDCU.64 UR4, c[0x0][0x358] ;  /* 0x00006b00ff0477ac */ /* 0x000e6e0008000a00 */
[----:B------:R-:W1:Y:S01]  /*0030*/  LDC.64 R2, c[0x0][0x388] ;  /* 0x0000e200ff027b82 */ /* 0x000e620000000a00 */
[----:B0-----:R-:W-:-:S05]  /*0040*/  IMAD R5, R5, R4, RZ ;  /* 0x0000000405057224 */ /* 0x001fca00078e02ff */
[----:B-1----:R-:W-:Y:S01]  /*0050*/  STG.E desc[UR4][R2.64], R5 ;  /* 0x0000000502007986 */ /* 0x002fe2000c101904 */
[----:B------:R-:W-:Y:S05]  /*0060*/  EXIT ;  /* 0x000000000000794d */ /* 0x000fea0003800000 */
.L_x_0:
[----:B------:R-:W-:-:S00]  /*0070*/  BRA `(.L_x_0) ;  /* 0xfffffffc00fc7947 */ /* 0x000fc0000383ffff */
[----:B------:R-:W-:-:S00]  /*0080*/  NOP ;  /* 0x0000000000007918 */ /* 0x000fc00000000000 */
[----:B------:R-:W-:-:S00]  /*0090*/  NOP ;  /* 0x0000000000007918 */ /* 0x000fc00000000000 */
[----:B------:R-:W-:-:S00]  /*00a0*/  NOP ;  /* 0x0000000000007918 */ /* 0x000fc00000000000 */
[----:B------:R-:W-:-:S00]  /*00b0*/  NOP ;  /* 0x0000000000007918 */ /* 0x000fc00000000000 */
[----:B------:R-:W-:-:S00]  /*00c0*/  NOP ;  /* 0x0000000000007918 */ /* 0x000fc00000000000 */
[----:B------:R-:W-:-:S00]  /*00d0*/  NOP ;  /* 0x0000000000007918 */ /* 0x000fc00000000000 */
[----:B------:R-:W-:-:S00]  /*00e0*/  NOP ;  /* 0x0000000000007918 */ /* 0x000fc00000000000 */
[----:B------:R-:W-:-:S00]  /*00f0*/  NOP ;  /* 0x0000000000007918 */ /* 0x000fc00000000000 */
.L_x_1:


//--------------------- .nv.shared.reserved.0     --------------------------
	.section	.nv.shared.reserved.0,"aw",@nobits
	.weak		__nv_reservedSMEM_offset_0_alias
	.size		__nv_reservedSMEM_offset_0_alias, 0, 64
	.other		__nv_reservedSMEM_offset_0_alias,@"STO_CUDA_RESERVED_SHARED STV_DEFAULT"
__nv_reservedSMEM_offset_0_alias:
	.zero		0
	.zero		64


//--------------------- .nv.constant0._Z8multiplyiiPi --------------------------
	.section	.nv.constant0._Z8multiplyiiPi,"a",@progbits
	.sectionflags	@""
	.align	4
.nv.constant0._Z8multiplyiiPi:
	.zero		912


//--------------------- SYMBOLS --------------------------

	.type		.nv.reservedSmem.offset0,@object
	.size		.nv.reservedSmem.offset0,0x4
